	.headerflags	@"EF_CUDA_TEXMODE_UNIFIED EF_CUDA_64BIT_ADDRESS EF_CUDA_ACCELERATORS EF_CUDA_SM90 EF_CUDA_VIRTUAL_SM(EF_CUDA_SM90)"
	.elftype	@"ET_EXEC"


//--------------------- .nv.info                  --------------------------
	.section	.nv.info,"",@"SHT_CUDA_INFO"
	.align	4


	//----- nvinfo : EIATTR_REGCOUNT
	.align		4
        /*0000*/ 	.byte	0x04, 0x2f
        /*0002*/ 	.short	(.L_1 - .L_0)
	.align		4
.L_0:
        /*0004*/ 	.word	index@(triton_poi_fused__to_copy__unsafe_index_add_arange_clamp_convolution_mul_sub_6)
        /*0008*/ 	.word	0x00000038


	//----- nvinfo : EIATTR_MIN_STACK_SIZE
	.align		4
.L_1:
        /*000c*/ 	.byte	0x04, 0x12
        /*000e*/ 	.short	(.L_3 - .L_2)
	.align		4
.L_2:
        /*0010*/ 	.word	index@(triton_poi_fused__to_copy__unsafe_index_add_arange_clamp_convolution_mul_sub_6)
        /*0014*/ 	.word	0x00000000


	//----- nvinfo : EIATTR_FRAME_SIZE
	.align		4
.L_3:
        /*0018*/ 	.byte	0x04, 0x11
        /*001a*/ 	.short	(.L_5 - .L_4)
	.align		4
.L_4:
        /*001c*/ 	.word	index@(triton_poi_fused__to_copy__unsafe_index_add_arange_clamp_convolution_mul_sub_6)
        /*0020*/ 	.word	0x00000000


	//----- nvinfo : EIATTR_MIN_STACK_SIZE
	.align		4
.L_5:
        /*0024*/ 	.byte	0x04, 0x12
        /*0026*/ 	.short	(.L_7 - .L_6)
	.align		4
.L_6:
        /*0028*/ 	.word	index@(triton_poi_fused__to_copy__unsafe_index_add_arange_clamp_convolution_mul_sub_6)
        /*002c*/ 	.word	0x00000000
.L_7:


//--------------------- .nv.info.triton_poi_fused__to_copy__unsafe_index_add_arange_clamp_convolution_mul_sub_6 --------------------------
	.section	.nv.info.triton_poi_fused__to_copy__unsafe_index_add_arange_clamp_convolution_mul_sub_6,"",@"SHT_CUDA_INFO"
	.sectionflags	@""
	.align	4


	//----- nvinfo : EIATTR_CUDA_API_VERSION
	.align		4
        /*0000*/ 	.byte	0x04, 0x37
        /*0002*/ 	.short	(.L_9 - .L_8)
.L_8:
        /*0004*/ 	.word	0x0000007c


	//----- nvinfo : EIATTR_KPARAM_INFO
	.align		4
.L_9:
        /*0008*/ 	.byte	0x04, 0x17
        /*000a*/ 	.short	(.L_11 - .L_10)
.L_10:
        /*000c*/ 	.word	0x00000000
        /*0010*/ 	.short	0x0003
        /*0012*/ 	.short	0x0018
        /*0014*/ 	.byte	0x00, 0xf0, 0x11, 0x00


	//----- nvinfo : EIATTR_KPARAM_INFO
	.align		4
.L_11:
        /*0018*/ 	.byte	0x04, 0x17
        /*001a*/ 	.short	(.L_13 - .L_12)
.L_12:
        /*001c*/ 	.word	0x00000000
        /*0020*/ 	.short	0x0002
        /*0022*/ 	.short	0x0010
        /*0024*/ 	.byte	0x00, 0xf4, 0x21, 0x00


	//----- nvinfo : EIATTR_KPARAM_INFO
	.align		4
.L_13:
        /*0028*/ 	.byte	0x04, 0x17
        /*002a*/ 	.short	(.L_15 - .L_14)
.L_14:
        /*002c*/ 	.word	0x00000000
        /*0030*/ 	.short	0x0001
        /*0032*/ 	.short	0x0008
        /*0034*/ 	.byte	0x00, 0xf4, 0x21, 0x00


	//----- nvinfo : EIATTR_KPARAM_INFO
	.align		4
.L_15:
        /*0038*/ 	.byte	0x04, 0x17
        /*003a*/ 	.short	(.L_17 - .L_16)
.L_16:
        /*003c*/ 	.word	0x00000000
        /*0040*/ 	.short	0x0000
        /*0042*/ 	.short	0x0000
        /*0044*/ 	.byte	0x00, 0xf4, 0x21, 0x00


	//----- nvinfo : EIATTR_SPARSE_MMA_MASK
	.align		4
.L_17:
        /*0048*/ 	.byte	0x03, 0x50
        /*004a*/ 	.short	0x0000


	//----- nvinfo : EIATTR_MAXREG_COUNT
	.align		4
        /*004c*/ 	.byte	0x03, 0x1b
        /*004e*/ 	.short	0x00ff


	//----- nvinfo : EIATTR_EXIT_INSTR_OFFSETS
	.align		4
        /*0050*/ 	.byte	0x04, 0x1c
        /*0052*/ 	.short	(.L_19 - .L_18)


	//   ....[0]....
.L_18:
        /*0054*/ 	.word	0x00001560


	//----- nvinfo : EIATTR_REQNTID
	.align		4
.L_19:
        /*0058*/ 	.byte	0x04, 0x10
        /*005a*/ 	.short	(.L_21 - .L_20)
.L_20:
        /*005c*/ 	.word	0x00000080
        /*0060*/ 	.word	0x00000001
        /*0064*/ 	.word	0x00000001


	//----- nvinfo : EIATTR_CBANK_PARAM_SIZE
	.align		4
.L_21:
        /*0068*/ 	.byte	0x03, 0x19
        /*006a*/ 	.short	0x001c


	//----- nvinfo : EIATTR_PARAM_CBANK
	.align		4
        /*006c*/ 	.byte	0x04, 0x0a
        /*006e*/ 	.short	(.L_23 - .L_22)
	.align		4
.L_22:
        /*0070*/ 	.word	index@(.nv.constant0.triton_poi_fused__to_copy__unsafe_index_add_arange_clamp_convolution_mul_sub_6)
        /*0074*/ 	.short	0x0210
        /*0076*/ 	.short	0x001c


	//----- nvinfo : EIATTR_SW_WAR
	.align		4
.L_23:
        /*0078*/ 	.byte	0x04, 0x36
        /*007a*/ 	.short	(.L_25 - .L_24)
.L_24:
        /*007c*/ 	.word	0x00000008
.L_25:


//--------------------- .nv.callgraph             --------------------------
	.section	.nv.callgraph,"",@"SHT_CUDA_CALLGRAPH"
	.align	4
	.sectionentsize	8
	.align		4
        /*0000*/ 	.word	0x00000000
	.align		4
        /*0004*/ 	.word	0xffffffff
	.align		4
        /*0008*/ 	.word	0x00000000
	.align		4
        /*000c*/ 	.word	0xfffffffe
	.align		4
        /*0010*/ 	.word	0x00000000
	.align		4
        /*0014*/ 	.word	0xfffffffd
	.align		4
        /*0018*/ 	.word	0x00000000
	.align		4
        /*001c*/ 	.word	0xfffffffc


//--------------------- .text.triton_poi_fused__to_copy__unsafe_index_add_arange_clamp_convolution_mul_sub_6 --------------------------
	.section	.text.triton_poi_fused__to_copy__unsafe_index_add_arange_clamp_convolution_mul_sub_6,"ax",@progbits
	.align	128
        .global         triton_poi_fused__to_copy__unsafe_index_add_arange_clamp_convolution_mul_sub_6
        .type           triton_poi_fused__to_copy__unsafe_index_add_arange_clamp_convolution_mul_sub_6,@function
        .size           triton_poi_fused__to_copy__unsafe_index_add_arange_clamp_convolution_mul_sub_6,(.L_x_1 - triton_poi_fused__to_copy__unsafe_index_add_arange_clamp_convolution_mul_sub_6)
        .other          triton_poi_fused__to_copy__unsafe_index_add_arange_clamp_convolution_mul_sub_6,@"STO_CUDA_ENTRY STV_DEFAULT"
triton_poi_fused__to_copy__unsafe_index_add_arange_clamp_convolution_mul_sub_6:
.text.triton_poi_fused__to_copy__unsafe_index_add_arange_clamp_convolution_mul_sub_6:
[----:B------:R-:W-:Y:S01]  /*0000*/  LDC R1, c[0x0][0x28] ;  /* 0x00000a00ff017b82 */ /* 0x000fe20000000800 */
[----:B------:R-:W1:Y:S01]  /*0010*/  S2R R0, SR_TID.X ;  /* 0x0000000000007919 */ /* 0x000e620000002100 */
[----:B------:R-:W-:-:S06]  /*0020*/  HFMA2.MMA R5, -RZ, RZ, 1.625, 0 ;  /* 0x3e800000ff057435 */ /* 0x000fcc00000001ff */
[----:B------:R-:W2:Y:S01]  /*0030*/  LDC.64 R46, c[0x0][0x218] ;  /* 0x00008600ff2e7b82 */ /* 0x000ea20000000a00 */
[----:B------:R-:W-:Y:S01]  /*0040*/  ULDC.64 UR6, c[0x0][0x218] ;  /* 0x0000860000067ab9 */ /* 0x000fe20000000a00 */
[----:B------:R-:W3:Y:S01]  /*0050*/  S2R R43, SR_CTAID.X ;  /* 0x00000000002b7919 */ /* 0x000ee20000002500 */
[----:B------:R-:W-:Y:S01]  /*0060*/  ULDC.64 UR4, c[0x0][0x208] ;  /* 0x0000820000047ab9 */ /* 0x000fe20000000a00 */
[----:B-1----:R-:W-:Y:S02]  /*0070*/  SHF.L.U32 R0, R0, 0x2, RZ ;  /* 0x0000000200007819 */ /* 0x002fe400000006ff */
[----:B---3--:R-:W-:Y:S02]  /*0080*/  SHF.R.S32.HI R12, RZ, 0x15, R43 ;  /* 0x00000015ff0c7819 */ /* 0x008fe4000001142b */
[----:B------:R-:W-:Y:S02]  /*0090*/  LOP3.LUT R0, R0, 0x1fc, RZ, 0xc0, !PT ;  /* 0x000001fc00007812 */ /* 0x000fe400078ec0ff */
[----:B------:R-:W-:-:S02]  /*00a0*/  SGXT R12, R12, 0x1 ;  /* 0x000000010c0c781a */ /* 0x000fc40000000200 */
[----:B------:R-:W-:-:S04]  /*00b0*/  LEA R43, R43, R0, 0xa ;  /* 0x000000002b2b7211 */ /* 0x000fc800078e50ff */
[CC--:B------:R-:W-:Y:S02]  /*00c0*/  LEA.HI R0, R12.reuse, R43.reuse, RZ, 0x8 ;  /* 0x0000002b0c007211 */ /* 0x0c0fe400078f40ff */
[----:B------:R-:W-:Y:S02]  /*00d0*/  LEA.HI R16, R12, R43, RZ, 0x10 ;  /* 0x0000002b0c107211 */ /* 0x000fe400078f80ff */
[----:B------:R-:W-:Y:S02]  /*00e0*/  LOP3.LUT R2, R0, 0xffffff00, RZ, 0xc0, !PT ;  /* 0xffffff0000027812 */ /* 0x000fe400078ec0ff */
[----:B------:R-:W-:Y:S02]  /*00f0*/  SHF.R.S32.HI R35, RZ, 0x10, R16 ;  /* 0x00000010ff237819 */ /* 0x000fe40000011410 */
[----:B------:R-:W-:Y:S02]  /*0100*/  IADD3 R3, R43, -R2, RZ ;  /* 0x800000022b037210 */ /* 0x000fe40007ffe0ff */
[----:B------:R-:W-:-:S02]  /*0110*/  SHF.R.S32.HI R2, RZ, 0x8, R0 ;  /* 0x00000008ff027819 */ /* 0x000fc40000011400 */
[----:B------:R-:W-:Y:S02]  /*0120*/  I2FP.F32.S32 R0, R3 ;  /* 0x0000000300007245 */ /* 0x000fe40000201400 */
[----:B------:R-:W-:Y:S02]  /*0130*/  LEA.HI R4, R2, R2, RZ, 0x8 ;  /* 0x0000000202047211 */ /* 0x000fe400078f40ff */
[----:B------:R-:W-:Y:S01]  /*0140*/  IADD3 R3, R43, 0x200, RZ ;  /* 0x000002002b037810 */ /* 0x000fe20007ffe0ff */
[----:B------:R-:W-:Y:S01]  /*0150*/  FADD R6, R0, 0.5 ;  /* 0x3f00000000067421 */ /* 0x000fe20000000000 */
[----:B------:R-:W-:Y:S02]  /*0160*/  LOP3.LUT R7, R4, 0xffffff00, RZ, 0xc0, !PT ;  /* 0xffffff0004077812 */ /* 0x000fe400078ec0ff */
[----:B------:R-:W-:Y:S01]  /*0170*/  LEA.HI R0, R12, R3, RZ, 0x8 ;  /* 0x000000030c007211 */ /* 0x000fe200078f40ff */
[----:B------:R-:W-:Y:S01]  /*0180*/  FFMA R6, R6, R5, -0.5 ;  /* 0xbf00000006067423 */ /* 0x000fe20000000005 */
[----:B------:R-:W-:Y:S01]  /*0190*/  SHF.L.U32 R35, R35, 0xc, RZ ;  /* 0x0000000c23237819 */ /* 0x000fe200000006ff */
[----:B------:R-:W-:Y:S01]  /*01a0*/  IMAD.IADD R7, R2, 0x1, -R7 ;  /* 0x0000000102077824 */ /* 0x000fe200078e0a07 */
[----:B------:R-:W-:-:S02]  /*01b0*/  SHF.R.S32.HI R0, RZ, 0x8, R0 ;  /* 0x00000008ff007819 */ /* 0x000fc40000011400 */
[----:B------:R-:W-:Y:S02]  /*01c0*/  FMNMX R33, RZ, R6, !PT ;  /* 0x00000006ff217209 */ /* 0x000fe40007800000 */
[----:B------:R-:W-:Y:S02]  /*01d0*/  I2FP.F32.S32 R4, R7 ;  /* 0x0000000700047245 */ /* 0x000fe40000201400 */
[----:B------:R-:W1:Y:S01]  /*01e0*/  F2I.TRUNC.NTZ R25, R33 ;  /* 0x0000002100197305 */ /* 0x000e62000020f100 */
[----:B------:R-:W-:Y:S02]  /*01f0*/  LEA.HI R2, R0, R0, RZ, 0x8 ;  /* 0x0000000000027211 */ /* 0x000fe400078f40ff */
[----:B------:R-:W-:Y:S02]  /*0200*/  FADD R4, R4, 0.5 ;  /* 0x3f00000004047421 */ /* 0x000fe40000000000 */
[----:B------:R-:W-:Y:S02]  /*0210*/  LOP3.LUT R7, R2, 0xffffff00, RZ, 0xc0, !PT ;  /* 0xffffff0002077812 */ /* 0x000fe400078ec0ff */
[----:B------:R-:W-:-:S02]  /*0220*/  FFMA R4, R4, R5, -0.5 ;  /* 0xbf00000004047423 */ /* 0x000fc40000000005 */
[----:B------:R-:W-:-:S03]  /*0230*/  IADD3 R7, R0, -R7, RZ ;  /* 0x8000000700077210 */ /* 0x000fc60007ffe0ff */
[----:B------:R-:W-:Y:S02]  /*0240*/  FMNMX R4, RZ, R4, !PT ;  /* 0x00000004ff047209 */ /* 0x000fe40007800000 */
[----:B------:R-:W-:Y:S02]  /*0250*/  I2FP.F32.S32 R7, R7 ;  /* 0x0000000700077245 */ /* 0x000fe40000201400 */
[----:B------:R-:W3:Y:S01]  /*0260*/  F2I.TRUNC.NTZ R28, R4 ;  /* 0x00000004001c7305 */ /* 0x000ee2000020f100 */
[----:B-1----:R-:W-:Y:S02]  /*0270*/  ISETP.LT.U32.AND P0, PT, R25, 0x3e, PT ;  /* 0x0000003e1900780c */ /* 0x002fe40003f01070 */
[----:B------:R-:W-:Y:S01]  /*0280*/  SHF.R.S32.HI R2, RZ, 0x1f, R25 ;  /* 0x0000001fff027819 */ /* 0x000fe20000011419 */
[----:B------:R-:W-:-:S03]  /*0290*/  FADD R0, R7, 0.5 ;  /* 0x3f00000007007421 */ /* 0x000fc60000000000 */
[----:B------:R-:W-:Y:S01]  /*02a0*/  ISETP.LT.AND.EX P0, PT, R2, RZ, PT, P0 ;  /* 0x000000ff0200720c */ /* 0x000fe20003f01300 */
[----:B------:R-:W-:-:S03]  /*02b0*/  FFMA R0, R0, R5, -0.5 ;  /* 0xbf00000000007423 */ /* 0x000fc60000000005 */
[----:B------:R-:W-:Y:S02]  /*02c0*/  SEL R6, R25, 0x3e, P0 ;  /* 0x0000003e19067807 */ /* 0x000fe40000000000 */
[----:B------:R-:W-:Y:S02]  /*02d0*/  SEL R7, R2, RZ, P0 ;  /* 0x000000ff02077207 */ /* 0x000fe40000000000 */
[----:B------:R-:W-:Y:S02]  /*02e0*/  LEA R44, P0, R6, UR6, 0x2 ;  /* 0x00000006062c7c11 */ /* 0x000fe4000f8010ff */
[----:B---3--:R-:W-:Y:S02]  /*02f0*/  SHF.L.U32 R29, R28, 0x6, RZ ;  /* 0x000000061c1d7819 */ /* 0x008fe400000006ff */
[----:B------:R-:W-:Y:S02]  /*0300*/  LEA.HI.X R45, R6, UR7, R7, 0x2, P0 ;  /* 0x00000007062d7c11 */ /* 0x000fe400080f1407 */
[----:B------:R-:W-:-:S02]  /*0310*/  IADD3 R10, R29, R35, RZ ;  /* 0x000000231d0a7210 */ /* 0x000fc40007ffe0ff */
[----:B------:R-:W-:Y:S01]  /*0320*/  LEA.HI R6, R12, R3, RZ, 0x10 ;  /* 0x000000030c067211 */ /* 0x000fe200078f80ff */
[----:B------:R-:W-:Y:S01]  /*0330*/  IMAD.WIDE R2, R29, 0x4, R44 ;  /* 0x000000041d027825 */ /* 0x000fe200078e022c */
[----:B------:R-:W-:Y:S02]  /*0340*/  IADD3 R41, R25, R10, RZ ;  /* 0x0000000a19297210 */ /* 0x000fe40007ffe0ff */
[----:B------:R-:W-:Y:S02]  /*0350*/  FMNMX R24, RZ, R0, !PT ;  /* 0x00000000ff187209 */ /* 0x000fe40007800000 */
[----:B------:R-:W-:Y:S01]  /*0360*/  SHF.R.S32.HI R39, RZ, 0x10, R6 ;  /* 0x00000010ff277819 */ /* 0x000fe20000011406 */
[----:B--2---:R-:W-:Y:S01]  /*0370*/  IMAD.WIDE R40, R41, 0x4, R46 ;  /* 0x0000000429287825 */ /* 0x004fe200078e022e */
[----:B------:R-:W1:Y:S03]  /*0380*/  F2I.TRUNC.NTZ R22, R24 ;  /* 0x0000001800167305 */ /* 0x000e66000020f100 */
[----:B------:R-:W-:-:S02]  /*0390*/  IMAD.WIDE R14, R35, 0x4, R2 ;  /* 0x00000004230e7825 */ /* 0x000fc400078e0202 */
[----:B------:R-:W2:Y:S01]  /*03a0*/  LDG.E.EL R40, desc[UR4][R40.64] ;  /* 0x0000000428287981 */ /* 0x000ea2000c2e1900 */
[----:B------:R-:W-:Y:S01]  /*03b0*/  IADD3 R7, R43, 0x1, RZ ;  /* 0x000000012b077810 */ /* 0x000fe20007ffe0ff */
[----:B------:R-:W-:Y:S02]  /*03c0*/  IMAD.SHL.U32 R39, R39, 0x1000, RZ ;  /* 0x0000100027277824 */ /* 0x000fe400078e00ff */
[----:B------:R-:W2:Y:S01]  /*03d0*/  LDG.E.EL R11, desc[UR4][R14.64+0x4] ;  /* 0x000004040e0b7981 */ /* 0x000ea2000c2e1900 */
[----:B------:R-:W-:Y:S02]  /*03e0*/  LEA.HI R13, R12, R7, RZ, 0x8 ;  /* 0x000000070c0d7211 */ /* 0x000fe400078f40ff */
[----:B-1----:R-:W-:Y:S02]  /*03f0*/  SHF.L.U32 R21, R22, 0x6, RZ ;  /* 0x0000000616157819 */ /* 0x002fe400000006ff */
[----:B------:R-:W-:Y:S02]  /*0400*/  LOP3.LUT R18, R13, 0xffffff00, RZ, 0xc0, !PT ;  /* 0xffffff000d127812 */ /* 0x000fe400078ec0ff */
[----:B------:R-:W-:-:S02]  /*0410*/  IADD3 R0, R21, R39, RZ ;  /* 0x0000002715007210 */ /* 0x000fc40007ffe0ff */
[----:B------:R-:W-:Y:S02]  /*0420*/  IADD3 R18, R7, -R18, RZ ;  /* 0x8000001207127210 */ /* 0x000fe40007ffe0ff */
[----:B------:R-:W-:Y:S01]  /*0430*/  IADD3 R3, R25, R0, RZ ;  /* 0x0000000019037210 */ /* 0x000fe20007ffe0ff */
[----:B------:R-:W-:Y:S01]  /*0440*/  VIADD R7, R43, 0x2 ;  /* 0x000000022b077836 */ /* 0x000fe20000000000 */
[----:B------:R-:W-:-:S03]  /*0450*/  I2FP.F32.S32 R18, R18 ;  /* 0x0000001200127245 */ /* 0x000fc60000201400 */
[----:B------:R-:W-:Y:S01]  /*0460*/  IMAD.WIDE R2, R3, 0x4, R46 ;  /* 0x0000000403027825 */ /* 0x000fe200078e022e */
[----:B------:R-:W-:-:S03]  /*0470*/  LEA.HI R13, R12, R7, RZ, 0x8 ;  /* 0x000000070c0d7211 */ /* 0x000fc600078f40ff */
[----:B------:R-:W-:Y:S01]  /*0480*/  FADD R18, R18, 0.5 ;  /* 0x3f00000012127421 */ /* 0x000fe20000000000 */
[----:B------:R1:W3:Y:S03]  /*0490*/  LDG.E.EL R34, desc[UR4][R2.64] ;  /* 0x0000000402227981 */ /* 0x0002e6000c2e1900 */
[----:B------:R-:W-:Y:S01]  /*04a0*/  FFMA R18, R18, R5, -0.5 ;  /* 0xbf00000012127423 */ /* 0x000fe20000000005 */
[----:B-1----:R-:W-:-:S04]  /*04b0*/  LOP3.LUT R2, R13, 0xffffff00, RZ, 0xc0, !PT ;  /* 0xffffff000d027812 */ /* 0x002fc800078ec0ff */
[----:B------:R-:W-:Y:S02]  /*04c0*/  FMNMX R30, RZ, R18, !PT ;  /* 0x00000012ff1e7209 */ /* 0x000fe40007800000 */
[----:B------:R-:W-:Y:S02]  /*04d0*/  IADD3 R2, R7, -R2, RZ ;  /* 0x8000000207027210 */ /* 0x000fe40007ffe0ff */
[----:B------:R-:W-:Y:S01]  /*04e0*/  IADD3 R3, R43, 0x3, RZ ;  /* 0x000000032b037810 */ /* 0x000fe20007ffe0ff */
[----:B------:R-:W1:Y:S01]  /*04f0*/  F2I.TRUNC.NTZ R17, R30 ;  /* 0x0000001e00117305 */ /* 0x000e62000020f100 */
[----:B------:R-:W-:Y:S02]  /*0500*/  I2FP.F32.S32 R2, R2 ;  /* 0x0000000200027245 */ /* 0x000fe40000201400 */
[----:B------:R-:W-:-:S03]  /*0510*/  LEA.HI R12, R12, R3, RZ, 0x8 ;  /* 0x000000030c0c7211 */ /* 0x000fc600078f40ff */
[----:B------:R-:W-:Y:S01]  /*0520*/  FADD R2, R2, 0.5 ;  /* 0x3f00000002027421 */ /* 0x000fe20000000000 */
[----:B------:R-:W-:-:S03]  /*0530*/  LOP3.LUT R12, R12, 0xffffff00, RZ, 0xc0, !PT ;  /* 0xffffff000c0c7812 */ /* 0x000fc600078ec0ff */
[----:B------:R-:W-:Y:S01]  /*0540*/  FFMA R2, R2, R5, -0.5 ;  /* 0xbf00000002027423 */ /* 0x000fe20000000005 */
[----:B------:R-:W-:-:S04]  /*0550*/  IADD3 R12, R3, -R12, RZ ;  /* 0x8000000c030c7210 */ /* 0x000fc80007ffe0ff */
[----:B------:R-:W-:Y:S02]  /*0560*/  FMNMX R36, RZ, R2, !PT ;  /* 0x00000002ff247209 */ /* 0x000fe40007800000 */
[----:B-1----:R-:W-:Y:S02]  /*0570*/  ISETP.LT.U32.AND P0, PT, R17, 0x3e, PT ;  /* 0x0000003e1100780c */ /* 0x002fe40003f01070 */
[----:B------:R-:W-:Y:S01]  /*0580*/  SHF.R.S32.HI R3, RZ, 0x1f, R17 ;  /* 0x0000001fff037819 */ /* 0x000fe20000011411 */
[----:B------:R-:W1:Y:S01]  /*0590*/  F2I.TRUNC.NTZ R38, R36 ;  /* 0x0000002400267305 */ /* 0x000e62000020f100 */
[----:B------:R-:W-:Y:S02]  /*05a0*/  I2FP.F32.S32 R12, R12 ;  /* 0x0000000c000c7245 */ /* 0x000fe40000201400 */
[----:B------:R-:W-:-:S03]  /*05b0*/  ISETP.LT.AND.EX P0, PT, R3, RZ, PT, P0 ;  /* 0x000000ff0300720c */ /* 0x000fc60003f01300 */
[----:B------:R-:W-:Y:S01]  /*05c0*/  FADD R12, R12, 0.5 ;  /* 0x3f0000000c0c7421 */ /* 0x000fe20000000000 */
[----:B------:R-:W-:Y:S02]  /*05d0*/  SEL R2, R17, 0x3e, P0 ;  /* 0x0000003e11027807 */ /* 0x000fe40000000000 */
[----:B------:R-:W-:Y:S01]  /*05e0*/  SEL R3, R3, RZ, P0 ;  /* 0x000000ff03037207 */ /* 0x000fe20000000000 */
[----:B------:R-:W-:Y:S01]  /*05f0*/  FFMA R5, R12, R5, -0.5 ;  /* 0xbf0000000c057423 */ /* 0x000fe20000000005 */
[----:B------:R-:W-:-:S04]  /*0600*/  LEA R26, P0, R2, UR6, 0x2 ;  /* 0x00000006021a7c11 */ /* 0x000fc8000f8010ff */
[----:B------:R-:W-:Y:S02]  /*0610*/  FMNMX R5, RZ, R5, !PT ;  /* 0x00000005ff057209 */ /* 0x000fe40007800000 */
[----:B------:R-:W-:Y:S02]  /*0620*/  LEA.HI.X R27, R2, UR7, R3, 0x2, P0 ;  /* 0x00000007021b7c11 */ /* 0x000fe400080f1403 */
[----:B-1----:R-:W-:Y:S02]  /*0630*/  ISETP.LT.U32.AND P0, PT, R38, 0x3e, PT ;  /* 0x0000003e2600780c */ /* 0x002fe40003f01070 */
[----:B------:R-:W-:Y:S01]  /*0640*/  SHF.R.S32.HI R12, RZ, 0x1f, R38 ;  /* 0x0000001fff0c7819 */ /* 0x000fe20000011426 */
[----:B------:R-:W1:Y:S03]  /*0650*/  F2I.TRUNC.NTZ R41, R5 ;  /* 0x0000000500297305 */ /* 0x000e66000020f100 */
[----:B------:R-:W-:-:S02]  /*0660*/  ISETP.LT.AND.EX P0, PT, R12, RZ, PT, P0 ;  /* 0x000000ff0c00720c */ /* 0x000fc40003f01300 */
[----:B------:R-:W-:Y:S02]  /*0670*/  IADD3 R13, R38, R10, RZ ;  /* 0x0000000a260d7210 */ /* 0x000fe40007ffe0ff */
[----:B------:R-:W-:Y:S02]  /*0680*/  SEL R7, R38, 0x3e, P0 ;  /* 0x0000003e26077807 */ /* 0x000fe40000000000 */
[----:B------:R-:W-:Y:S02]  /*0690*/  SEL R18, R12, RZ, P0 ;  /* 0x000000ff0c127207 */ /* 0x000fe40000000000 */
[----:B------:R-:W-:Y:S01]  /*06a0*/  LEA R14, P0, R7, UR6, 0x2 ;  /* 0x00000006070e7c11 */ /* 0x000fe2000f8010ff */
[----:B------:R-:W-:-:S03]  /*06b0*/  IMAD.WIDE R12, R13, 0x4, R46 ;  /* 0x000000040d0c7825 */ /* 0x000fc600078e022e */
[----:B------:R-:W-:Y:S01]  /*06c0*/  LEA.HI.X R15, R7, UR7, R18, 0x2, P0 ;  /* 0x00000007070f7c11 */ /* 0x000fe200080f1412 */
[----:B-1----:R-:W-:Y:S01]  /*06d0*/  IMAD.IADD R19, R41, 0x1, R10 ;  /* 0x0000000129137824 */ /* 0x002fe200078e020a */
[----:B------:R-:W-:Y:S02]  /*06e0*/  IADD3 R49, R17, R10, RZ ;  /* 0x0000000a11317210 */ /* 0x000fe40007ffe0ff */
[----:B------:R1:W4:Y:S01]  /*06f0*/  LDG.E.EL R10, desc[UR4][R12.64] ;  /* 0x000000040c0a7981 */ /* 0x000322000c2e1900 */
[----:B------:R-:W-:-:S05]  /*0700*/  IMAD.WIDE R18, R19, 0x4, R46 ;  /* 0x0000000413127825 */ /* 0x000fca00078e022e */
[----:B------:R5:W3:Y:S01]  /*0710*/  LDG.E.EL R20, desc[UR4][R18.64] ;  /* 0x0000000412147981 */ /* 0x000ae2000c2e1900 */
[----:B-1----:R-:W-:-:S04]  /*0720*/  IMAD.WIDE R12, R21, 0x4, R14 ;  /* 0x00000004150c7825 */ /* 0x002fc800078e020e */
[----:B-----5:R-:W-:Y:S01]  /*0730*/  IMAD.WIDE R18, R39, 0x4, R12 ;  /* 0x0000000427127825 */ /* 0x020fe200078e020c */
[----:B------:R-:W-:-:S03]  /*0740*/  I2FP.F32.S32 R12, R25 ;  /* 0x00000019000c7245 */ /* 0x000fc60000201400 */
[----:B------:R-:W-:Y:S01]  /*0750*/  IMAD.WIDE R2, R29, 0x4, R26 ;  /* 0x000000041d027825 */ /* 0x000fe200078e021a */
[----:B------:R-:W-:-:S03]  /*0760*/  ISETP.LT.U32.AND P0, PT, R41, 0x3e, PT ;  /* 0x0000003e2900780c */ /* 0x000fc60003f01070 */
[----:B------:R-:W-:Y:S01]  /*0770*/  FADD.SAT R33, R33, -R12 ;  /* 0x8000000c21217221 */ /* 0x000fe20000002000 */
[----:B------:R-:W-:Y:S01]  /*0780*/  SHF.R.S32.HI R12, RZ, 0x1f, R41 ;  /* 0x0000001fff0c7819 */ /* 0x000fe20000011429 */
[----:B------:R-:W-:-:S03]  /*0790*/  IMAD.WIDE R8, R21, 0x4, R44 ;  /* 0x0000000415087825 */ /* 0x000fc600078e022c */
[----:B------:R-:W-:Y:S01]  /*07a0*/  ISETP.LT.AND.EX P0, PT, R12, RZ, PT, P0 ;  /* 0x000000ff0c00720c */ /* 0x000fe20003f01300 */
[----:B------:R-:W-:Y:S01]  /*07b0*/  IMAD.WIDE R2, R35, 0x4, R2 ;  /* 0x0000000423027825 */ /* 0x000fe200078e0202 */
[----:B------:R-:W-:Y:S02]  /*07c0*/  IADD3 R53, R17, R0, RZ ;  /* 0x0000000011357210 */ /* 0x000fe40007ffe0ff */
[----:B------:R-:W-:Y:S01]  /*07d0*/  SEL R13, R41, 0x3e, P0 ;  /* 0x0000003e290d7807 */ /* 0x000fe20000000000 */
[----:B------:R-:W-:Y:S01]  /*07e0*/  IMAD.WIDE R48, R49, 0x4, R46 ;  /* 0x0000000431307825 */ /* 0x000fe200078e022e */
[----:B------:R1:W5:Y:S01]  /*07f0*/  LDG.E.EL R32, desc[UR4][R2.64+0x4] ;  /* 0x0000040402207981 */ /* 0x000362000c2e1900 */
[----:B------:R-:W-:Y:S02]  /*0800*/  IADD3 R51, R38, R0, RZ ;  /* 0x0000000026337210 */ /* 0x000fe40007ffe0ff */
[----:B------:R-:W-:Y:S01]  /*0810*/  IMAD.WIDE R8, R39, 0x4, R8 ;  /* 0x0000000427087825 */ /* 0x000fe200078e0208 */
[----:B------:R1:W5:Y:S02]  /*0820*/  LDG.E.EL R7, desc[UR4][R48.64] ;  /* 0x0000000430077981 */ /* 0x000364000c2e1900 */
[----:B-1----:R-:W-:Y:S01]  /*0830*/  IADD3 R3, R41, R0, RZ ;  /* 0x0000000029037210 */ /* 0x002fe20007ffe0ff */
[----:B------:R-:W-:Y:S01]  /*0840*/  IMAD.WIDE R52, R53, 0x4, R46 ;  /* 0x0000000435347825 */ /* 0x000fe200078e022e */
[----:B------:R1:W3:Y:S03]  /*0850*/  LDG.E.EL R23, desc[UR4][R8.64+0x4] ;  /* 0x0000040408177981 */ /* 0x0002e6000c2e1900 */
[----:B0-----:R-:W-:Y:S01]  /*0860*/  IMAD.WIDE R48, R29, 0x4, R14 ;  /* 0x000000041d307825 */ /* 0x001fe200078e020e */
[----:B------:R0:W4:Y:S03]  /*0870*/  LDG.E.EL R0, desc[UR4][R18.64+0x4] ;  /* 0x0000040412007981 */ /* 0x000126000c2e1900 */
[----:B------:R-:W-:-:S04]  /*0880*/  IMAD.WIDE R50, R51, 0x4, R46 ;  /* 0x0000000433327825 */ /* 0x000fc800078e022e */
[----:B------:R-:W-:Y:S02]  /*0890*/  IMAD.WIDE R46, R3, 0x4, R46 ;  /* 0x00000004032e7825 */ /* 0x000fe400078e022e */
[----:B------:R-:W4:Y:S02]  /*08a0*/  LDG.E.EL R3, desc[UR4][R52.64] ;  /* 0x0000000434037981 */ /* 0x000f24000c2e1900 */
[----:B-1----:R-:W-:Y:S02]  /*08b0*/  IMAD.WIDE R8, R21, 0x4, R26 ;  /* 0x0000000415087825 */ /* 0x002fe400078e021a */
[----:B------:R1:W4:Y:S02]  /*08c0*/  LDG.E.EL R2, desc[UR4][R46.64] ;  /* 0x000000042e027981 */ /* 0x000324000c2e1900 */
[----:B------:R-:W-:-:S04]  /*08d0*/  IMAD.WIDE R48, R35, 0x4, R48 ;  /* 0x0000000423307825 */ /* 0x000fc800078e0230 */
[----:B------:R-:W-:Y:S01]  /*08e0*/  IMAD.WIDE R8, R39, 0x4, R8 ;  /* 0x0000000427087825 */ /* 0x000fe200078e0208 */
[----:B------:R0:W4:Y:S05]  /*08f0*/  LDG.E.EL R31, desc[UR4][R48.64+0x4] ;  /* 0x00000404301f7981 */ /* 0x00012a000c2e1900 */
[----:B------:R-:W4:Y:S01]  /*0900*/  LDG.E.EL R8, desc[UR4][R8.64+0x4] ;  /* 0x0000040408087981 */ /* 0x000f22000c2e1900 */
[----:B--2---:R-:W-:Y:S01]  /*0910*/  FADD R11, -R40, R11 ;  /* 0x0000000b280b7221 */ /* 0x004fe20000000100 */
[----:B0-----:R-:W-:Y:S02]  /*0920*/  I2FP.F32.S32 R19, R17 ;  /* 0x0000001100137245 */ /* 0x001fe40000201400 */
[----:B------:R-:W2:Y:S01]  /*0930*/  LDG.E.EL R9, desc[UR4][R50.64] ;  /* 0x0000000432097981 */ /* 0x000ea2000c2e1900 */
[----:B------:R-:W-:Y:S01]  /*0940*/  FFMA R11, R33, R11, R40 ;  /* 0x0000000b210b7223 */ /* 0x000fe20000000028 */
[----:B------:R-:W-:-:S02]  /*0950*/  SEL R40, R12, RZ, P0 ;  /* 0x000000ff0c287207 */ /* 0x000fc40000000000 */
[----:B------:R-:W-:-:S04]  /*0960*/  LEA R12, P0, R13, UR6, 0x2 ;  /* 0x000000060d0c7c11 */ /* 0x000fc8000f8010ff */
[----:B------:R-:W-:-:S03]  /*0970*/  LEA.HI.X R13, R13, UR7, R40, 0x2, P0 ;  /* 0x000000070d0d7c11 */ /* 0x000fc600080f1428 */
[----:B-1----:R-:W-:-:S04]  /*0980*/  IMAD.WIDE R46, R29, 0x4, R12 ;  /* 0x000000041d2e7825 */ /* 0x002fc800078e020c */
[----:B------:R-:W-:-:S04]  /*0990*/  IMAD.WIDE R48, R21, 0x4, R12 ;  /* 0x0000000415307825 */ /* 0x000fc800078e020c */
[----:B------:R-:W-:-:S04]  /*09a0*/  IMAD.WIDE R46, R35, 0x4, R46 ;  /* 0x00000004232e7825 */ /* 0x000fc800078e022e */
[----:B------:R-:W-:Y:S01]  /*09b0*/  IMAD.WIDE R48, R39, 0x4, R48 ;  /* 0x0000000427307825 */ /* 0x000fe200078e0230 */
[----:B------:R0:W2:Y:S04]  /*09c0*/  LDG.E.EL R37, desc[UR4][R46.64+0x4] ;  /* 0x000004042e257981 */ /* 0x0000a8000c2e1900 */
[----:B------:R1:W2:Y:S01]  /*09d0*/  LDG.E.EL R21, desc[UR4][R48.64+0x4] ;  /* 0x0000040430157981 */ /* 0x0002a2000c2e1900 */
[----:B------:R-:W-:Y:S01]  /*09e0*/  FADD.SAT R30, R30, -R19 ;  /* 0x800000131e1e7221 */ /* 0x000fe20000002000 */
[----:B------:R-:W-:Y:S02]  /*09f0*/  I2FP.F32.S32 R19, R28 ;  /* 0x0000001c00137245 */ /* 0x000fe40000201400 */
[----:B------:R-:W-:-:S03]  /*0a00*/  I2FP.F32.S32 R29, R22 ;  /* 0x00000016001d7245 */ /* 0x000fc60000201400 */
[----:B------:R-:W-:Y:S01]  /*0a10*/  FADD R4, R4, -R19 ;  /* 0x8000001304047221 */ /* 0x000fe20000000000 */
[----:B------:R-:W-:Y:S01]  /*0a20*/  HFMA2.MMA R19, -RZ, RZ, 0, 0 ;  /* 0x00000000ff137435 */ /* 0x000fe200000001ff */
[----:B------:R-:W-:Y:S01]  /*0a30*/  FADD R24, R24, -R29 ;  /* 0x8000001d18187221 */ /* 0x000fe20000000000 */
[----:B------:R-:W-:Y:S02]  /*0a40*/  VIMNMX R29, R28, 0x3e, PT ;  /* 0x0000003e1c1d7848 */ /* 0x000fe40003fe0100 */
[----:B------:R-:W-:-:S05]  /*0a50*/  MOV R18, 0x100 ;  /* 0x0000010000127802 */ /* 0x000fca0000000f00 */
[----:B0-----:R-:W-:Y:S01]  /*0a60*/  IMAD.WIDE R46, R29, 0x100, R18 ;  /* 0x000001001d2e7825 */ /* 0x001fe200078e0212 */
[----:B------:R-:W-:Y:S02]  /*0a70*/  VIMNMX R51, R22, 0x3e, PT ;  /* 0x0000003e16337848 */ /* 0x000fe40003fe0100 */
[----:B------:R-:W-:Y:S02]  /*0a80*/  I2FP.F32.S32 R22, R41 ;  /* 0x0000002900167245 */ /* 0x000fe40000201400 */
[----:B------:R-:W-:-:S03]  /*0a90*/  IADD3 R28, P0, R46, R44, RZ ;  /* 0x0000002c2e1c7210 */ /* 0x000fc60007f1e0ff */
[----:B------:R-:W-:Y:S02]  /*0aa0*/  FADD R5, R5, -R22 ;  /* 0x8000001605057221 */ /* 0x000fe40000000000 */
[----:B------:R-:W-:Y:S02]  /*0ab0*/  IMAD.X R29, R47, 0x1, R45, P0 ;  /* 0x000000012f1d7824 */ /* 0x000fe400000e062d */
[----:B-1----:R-:W-:Y:S01]  /*0ac0*/  IMAD.WIDE R48, R35, 0x4, R28 ;  /* 0x0000000423307825 */ /* 0x002fe200078e021c */
[----:B------:R-:W-:Y:S02]  /*0ad0*/  IADD3 R28, P0, R46, R26, RZ ;  /* 0x0000001a2e1c7210 */ /* 0x000fe40007f1e0ff */
[----:B------:R-:W-:Y:S02]  /*0ae0*/  FMNMX R5, RZ, R5, !PT ;  /* 0x00000005ff057209 */ /* 0x000fe40007800000 */
[----:B------:R-:W-:Y:S02]  /*0af0*/  IADD3.X R29, R47, R27, RZ, P0, !PT ;  /* 0x0000001b2f1d7210 */ /* 0x000fe400007fe4ff */
[----:B------:R-:W-:Y:S01]  /*0b00*/  FSETP.GEU.AND P0, PT, R5, 1, PT ;  /* 0x3f8000000500780b */ /* 0x000fe20003f0e000 */
[----:B------:R-:W-:-:S04]  /*0b10*/  IMAD.WIDE R18, R51, 0x100, R18 ;  /* 0x0000010033127825 */ /* 0x000fc800078e0212 */
[----:B------:R-:W-:Y:S01]  /*0b20*/  IMAD.WIDE R50, R35, 0x4, R28 ;  /* 0x0000000423327825 */ /* 0x000fe200078e021c */
[----:B------:R-:W-:Y:S02]  /*0b30*/  FSEL R29, R5, 1, !P0 ;  /* 0x3f800000051d7808 */ /* 0x000fe40004000000 */
[----:B------:R-:W-:-:S05]  /*0b40*/  PRMT R22, R16, 0xbb32, RZ ;  /* 0x0000bb3210167816 */ /* 0x000fca00000000ff */
[----:B------:R-:W-:-:S05]  /*0b50*/  IMAD R28, R22, 0x5556, RZ ;  /* 0x00005556161c7824 */ /* 0x000fca00078e02ff */
[----:B------:R-:W-:Y:S01]  /*0b60*/  SHF.R.S32.HI R28, RZ, 0x10, R28 ;  /* 0x00000010ff1c7819 */ /* 0x000fe2000001141c */
[----:B-----5:R-:W-:Y:S01]  /*0b70*/  FADD R32, -R7, R32 ;  /* 0x0000002007207221 */ /* 0x020fe20000000100 */
[----:B---3--:R-:W-:-:S04]  /*0b80*/  FADD R23, -R34, R23 ;  /* 0x0000001722177221 */ /* 0x008fc80000000100 */
[----:B------:R-:W-:Y:S01]  /*0b90*/  FFMA R23, R33, R23, R34 ;  /* 0x0000001721177223 */ /* 0x000fe20000000022 */
[----:B------:R-:W-:Y:S01]  /*0ba0*/  FFMA R34, R30, R32, R7 ;  /* 0x000000201e227223 */ /* 0x000fe20000000007 */
[----:B----4-:R-:W-:Y:S02]  /*0bb0*/  FADD R7, -R3, R8 ;  /* 0x0000000803077221 */ /* 0x010fe40000000100 */
[----:B------:R0:W3:Y:S02]  /*0bc0*/  LDG.E.EL R8, desc[UR4][R48.64+0x4] ;  /* 0x0000040430087981 */ /* 0x0000e4000c2e1900 */
[----:B0-----:R-:W-:-:S04]  /*0bd0*/  IADD3 R48, P0, R46, R14, RZ ;  /* 0x0000000e2e307210 */ /* 0x001fc80007f1e0ff */
[----:B------:R-:W-:Y:S01]  /*0be0*/  IADD3.X R49, R47, R15, RZ, P0, !PT ;  /* 0x0000000f2f317210 */ /* 0x000fe200007fe4ff */
[----:B------:R-:W-:Y:S02]  /*0bf0*/  FFMA R3, R30, R7, R3 ;  /* 0x000000071e037223 */ /* 0x000fe40000000003 */
[----:B------:R-:W4:Y:S01]  /*0c00*/  LDG.E.EL R7, desc[UR4][R50.64+0x4] ;  /* 0x0000040432077981 */ /* 0x000f22000c2e1900 */
[----:B------:R-:W-:Y:S01]  /*0c10*/  IMAD.WIDE R48, R35, 0x4, R48 ;  /* 0x0000000423307825 */ /* 0x000fe200078e0230 */
[----:B------:R-:W-:-:S05]  /*0c20*/  PRMT R32, R6, 0xbb32, RZ ;  /* 0x0000bb3206207816 */ /* 0x000fca00000000ff */
[----:B------:R-:W-:Y:S01]  /*0c30*/  IMAD R32, R32, 0x5556, RZ ;  /* 0x0000555620207824 */ /* 0x000fe200078e02ff */
[----:B------:R-:W-:-:S04]  /*0c40*/  PRMT R40, R16, 0x7632, R40 ;  /* 0x0000763210287816 */ /* 0x000fc80000000028 */
[----:B------:R-:W-:Y:S02]  /*0c50*/  SHF.R.S32.HI R16, RZ, 0x10, R32 ;  /* 0x00000010ff107819 */ /* 0x000fe40000011420 */
[----:B------:R-:W-:Y:S02]  /*0c60*/  IADD3 R14, P1, R18, R14, RZ ;  /* 0x0000000e120e7210 */ /* 0x000fe40007f3e0ff */
[----:B------:R-:W-:Y:S02]  /*0c70*/  IADD3 R44, P2, R18, R44, RZ ;  /* 0x0000002c122c7210 */ /* 0x000fe40007f5e0ff */
[----:B------:R-:W-:Y:S01]  /*0c80*/  IADD3 R26, P3, R18, R26, RZ ;  /* 0x0000001a121a7210 */ /* 0x000fe20007f7e0ff */
[----:B------:R-:W-:Y:S01]  /*0c90*/  IMAD.X R15, R19, 0x1, R15, P1 ;  /* 0x00000001130f7824 */ /* 0x000fe200008e060f */
[----:B------:R-:W-:Y:S02]  /*0ca0*/  IADD3.X R45, R19, R45, RZ, P2, !PT ;  /* 0x0000002d132d7210 */ /* 0x000fe400017fe4ff */
[----:B------:R-:W-:Y:S01]  /*0cb0*/  IADD3.X R27, R19, R27, RZ, P3, !PT ;  /* 0x0000001b131b7210 */ /* 0x000fe20001ffe4ff */
[----:B------:R-:W-:-:S04]  /*0cc0*/  IMAD.WIDE R14, R39, 0x4, R14 ;  /* 0x00000004270e7825 */ /* 0x000fc800078e020e */
[----:B------:R-:W-:Y:S01]  /*0cd0*/  IMAD.WIDE R26, R39, 0x4, R26 ;  /* 0x00000004271a7825 */ /* 0x000fe200078e021a */
[----:B------:R0:W5:Y:S02]  /*0ce0*/  LDG.E.EL R32, desc[UR4][R14.64+0x4] ;  /* 0x000004040e207981 */ /* 0x000164000c2e1900 */
[----:B0-----:R-:W0:Y:S01]  /*0cf0*/  LDC.64 R14, c[0x0][0x210] ;  /* 0x00008400ff0e7b82 */ /* 0x001e220000000a00 */
[----:B------:R-:W-:Y:S01]  /*0d00*/  PRMT R42, R6, 0x7632, R42 ;  /* 0x00007632062a7816 */ /* 0x000fe2000000002a */
[----:B--2---:R-:W-:Y:S02]  /*0d10*/  FADD R5, -R20, R37 ;  /* 0x0000002514057221 */ /* 0x004fe40000000100 */
[----:B------:R1:W2:Y:S02]  /*0d20*/  LDG.E.EL R37, desc[UR4][R48.64+0x4] ;  /* 0x0000040430257981 */ /* 0x0002a4000c2e1900 */
[----:B------:R-:W-:Y:S01]  /*0d30*/  FFMA R5, R29, R5, R20 ;  /* 0x000000051d057223 */ /* 0x000fe20000000014 */
[----:B------:R-:W-:Y:S01]  /*0d40*/  FADD R21, -R2, R21 ;  /* 0x0000001502157221 */ /* 0x000fe20000000100 */
[----:B------:R-:W-:-:S03]  /*0d50*/  IADD3 R20, P0, R46, R12, RZ ;  /* 0x0000000c2e147210 */ /* 0x000fc60007f1e0ff */
[----:B------:R-:W-:Y:S01]  /*0d60*/  FFMA R2, R29, R21, R2 ;  /* 0x000000151d027223 */ /* 0x000fe20000000002 */
[----:B------:R-:W-:Y:S02]  /*0d70*/  IADD3.X R21, R47, R13, RZ, P0, !PT ;  /* 0x0000000d2f157210 */ /* 0x000fe400007fe4ff */
[----:B------:R-:W-:-:S04]  /*0d80*/  IADD3 R46, P0, R46, UR6, RZ ;  /* 0x000000062e2e7c10 */ /* 0x000fc8000ff1e0ff */
[----:B------:R-:W-:-:S03]  /*0d90*/  IADD3.X R47, R47, UR7, RZ, P0, !PT ;  /* 0x000000072f2f7c10 */ /* 0x000fc600087fe4ff */
[----:B------:R-:W-:-:S04]  /*0da0*/  IMAD.WIDE R52, R25, 0x4, R46 ;  /* 0x0000000419347825 */ /* 0x000fc800078e022e */
[----:B------:R-:W-:-:S04]  /*0db0*/  IMAD.WIDE R50, R17, 0x4, R46 ;  /* 0x0000000411327825 */ /* 0x000fc800078e022e */
[----:B-1----:R-:W-:-:S04]  /*0dc0*/  IMAD.WIDE R48, R38, 0x4, R46 ;  /* 0x0000000426307825 */ /* 0x002fc800078e022e */
[----:B------:R-:W-:-:S04]  /*0dd0*/  IMAD.WIDE R46, R41, 0x4, R46 ;  /* 0x00000004292e7825 */ /* 0x000fc800078e022e */
[----:B------:R-:W-:-:S04]  /*0de0*/  IMAD.WIDE R20, R35, 0x4, R20 ;  /* 0x0000000423147825 */ /* 0x000fc800078e0214 */
[C---:B------:R-:W-:Y:S01]  /*0df0*/  IMAD.WIDE R52, R35.reuse, 0x4, R52 ;  /* 0x0000000423347825 */ /* 0x040fe200078e0234 */
[----:B------:R-:W-:Y:S01]  /*0e00*/  IADD3 R12, P0, R18, R12, RZ ;  /* 0x0000000c120c7210 */ /* 0x000fe20007f1e0ff */
[----:B------:R-:W2:Y:S02]  /*0e10*/  LDG.E.EL R21, desc[UR4][R20.64+0x4] ;  /* 0x0000040414157981 */ /* 0x000ea4000c2e1900 */
[----:B------:R-:W-:-:S04]  /*0e20*/  IMAD.WIDE R50, R35, 0x4, R50 ;  /* 0x0000000423327825 */ /* 0x000fc800078e0232 */
[----:B------:R-:W-:-:S04]  /*0e30*/  IMAD.WIDE R48, R35, 0x4, R48 ;  /* 0x0000000423307825 */ /* 0x000fc800078e0230 */
[----:B------:R-:W-:Y:S01]  /*0e40*/  IMAD.WIDE R46, R35, 0x4, R46 ;  /* 0x00000004232e7825 */ /* 0x000fe200078e022e */
[----:B------:R-:W-:Y:S01]  /*0e50*/  LOP3.LUT R35, R28, 0xffff, RZ, 0xc0, !PT ;  /* 0x0000ffff1c237812 */ /* 0x000fe200078ec0ff */
[----:B------:R-:W3:Y:S03]  /*0e60*/  LDG.E.EL R52, desc[UR4][R52.64] ;  /* 0x0000000434347981 */ /* 0x000ee6000c2e1900 */
[----:B------:R-:W-:Y:S01]  /*0e70*/  LEA.HI R28, R35, R28, RZ, 0x11 ;  /* 0x0000001c231c7211 */ /* 0x000fe200078f88ff */
[----:B------:R1:W2:Y:S03]  /*0e80*/  LDG.E.EL R22, desc[UR4][R46.64] ;  /* 0x000000042e167981 */ /* 0x0002a6000c2e1900 */
[----:B------:R-:W-:Y:S01]  /*0e90*/  PRMT R28, R28, 0x9910, RZ ;  /* 0x000099101c1c7816 */ /* 0x000fe200000000ff */
[----:B------:R-:W4:Y:S04]  /*0ea0*/  LDG.E.EL R51, desc[UR4][R50.64] ;  /* 0x0000000432337981 */ /* 0x000f28000c2e1900 */
[----:B------:R-:W-:Y:S01]  /*0eb0*/  IMAD R28, R28, 0x3, RZ ;  /* 0x000000031c1c7824 */ /* 0x000fe200078e02ff */
[----:B------:R-:W-:Y:S01]  /*0ec0*/  IADD3.X R13, R19, R13, RZ, P0, !PT ;  /* 0x0000000d130d7210 */ /* 0x000fe200007fe4ff */
[----:B------:R-:W5:Y:S03]  /*0ed0*/  LDG.E.EL R20, desc[UR4][R48.64] ;  /* 0x0000000430147981 */ /* 0x000f66000c2e1900 */
[----:B------:R-:W-:-:S04]  /*0ee0*/  IADD3 R28, RZ, -R28, RZ ;  /* 0x8000001cff1c7210 */ /* 0x000fc80007ffe0ff */
[----:B------:R-:W-:-:S04]  /*0ef0*/  PRMT R35, R28, 0x7710, RZ ;  /* 0x000077101c237816 */ /* 0x000fc800000000ff */
[----:B------:R-:W-:Y:S02]  /*0f00*/  IADD3 R40, R40, R35, RZ ;  /* 0x0000002328287210 */ /* 0x000fe40007ffe0ff */
[----:B------:R-:W-:-:S04]  /*0f10*/  LOP3.LUT R35, R16, 0xffff, RZ, 0xc0, !PT ;  /* 0x0000ffff10237812 */ /* 0x000fc800078ec0ff */
[----:B------:R-:W-:Y:S01]  /*0f20*/  LEA.HI R16, R35, R16, RZ, 0x11 ;  /* 0x0000001023107211 */ /* 0x000fe200078f88ff */
[----:B------:R-:W-:-:S03]  /*0f30*/  IMAD.WIDE R12, R39, 0x4, R12 ;  /* 0x00000004270c7825 */ /* 0x000fc600078e020c */
[----:B------:R-:W-:Y:S02]  /*0f40*/  PRMT R16, R16, 0x9910, RZ ;  /* 0x0000991010107816 */ /* 0x000fe400000000ff */
[----:B------:R-:W-:Y:S01]  /*0f50*/  IADD3 R18, P2, R18, UR6, RZ ;  /* 0x0000000612127c10 */ /* 0x000fe2000ff5e0ff */
[----:B------:R0:W5:Y:S02]  /*0f60*/  LDG.E.EL R28, desc[UR4][R12.64+0x4] ;  /* 0x000004040c1c7981 */ /* 0x000164000c2e1900 */
[----:B------:R-:W-:Y:S01]  /*0f70*/  IMAD R16, R16, 0x3, RZ ;  /* 0x0000000310107824 */ /* 0x000fe200078e02ff */
[----:B------:R-:W-:Y:S01]  /*0f80*/  IADD3.X R19, R19, UR7, RZ, P2, !PT ;  /* 0x0000000713137c10 */ /* 0x000fe200097fe4ff */
[----:B-1----:R-:W-:-:S03]  /*0f90*/  IMAD.WIDE R46, R39, 0x4, R44 ;  /* 0x00000004272e7825 */ /* 0x002fc600078e022c */
[----:B------:R-:W-:Y:S01]  /*0fa0*/  IADD3 R16, RZ, -R16, RZ ;  /* 0x80000010ff107210 */ /* 0x000fe20007ffe0ff */
[----:B0-----:R-:W0:Y:S01]  /*0fb0*/  LDC.64 R12, c[0x0][0x220] ;  /* 0x00008800ff0c7b82 */ /* 0x001e220000000a00 */
[--C-:B------:R-:W-:Y:S02]  /*0fc0*/  IMAD.WIDE R44, R25, 0x4, R18.reuse ;  /* 0x00000004192c7825 */ /* 0x100fe400078e0212 */
[----:B------:R-:W-:Y:S01]  /*0fd0*/  PRMT R35, R16, 0x7710, RZ ;  /* 0x0000771010237816 */ /* 0x000fe200000000ff */
[----:B------:R1:W5:Y:S01]  /*0fe0*/  LDG.E.EL R25, desc[UR4][R26.64+0x4] ;  /* 0x000004041a197981 */ /* 0x000362000c2e1900 */
[----:B------:R-:W-:-:S04]  /*0ff0*/  IMAD.WIDE R16, R17, 0x4, R18 ;  /* 0x0000000411107825 */ /* 0x000fc800078e0212 */
[----:B-1----:R-:W-:-:S04]  /*1000*/  IMAD.WIDE R26, R41, 0x4, R18 ;  /* 0x00000004291a7825 */ /* 0x002fc800078e0212 */
[----:B------:R-:W-:Y:S01]  /*1010*/  IMAD.WIDE R18, R38, 0x4, R18 ;  /* 0x0000000426127825 */ /* 0x000fe200078e0212 */
[----:B------:R-:W-:Y:S02]  /*1020*/  IADD3 R42, R42, R35, RZ ;  /* 0x000000232a2a7210 */ /* 0x000fe40007ffe0ff */
[----:B------:R1:W5:Y:S01]  /*1030*/  LDG.E.EL R35, desc[UR4][R46.64+0x4] ;  /* 0x000004042e237981 */ /* 0x000362000c2e1900 */
[----:B------:R-:W-:-:S04]  /*1040*/  IMAD.WIDE R44, R39, 0x4, R44 ;  /* 0x00000004272c7825 */ /* 0x000fc800078e022c */
[C---:B------:R-:W-:Y:S01]  /*1050*/  IMAD.WIDE R16, R39.reuse, 0x4, R16 ;  /* 0x0000000427107825 */ /* 0x040fe200078e0210 */
[----:B------:R1:W5:Y:S03]  /*1060*/  LDG.E.EL R6, desc[UR4][R44.64] ;  /* 0x000000042c067981 */ /* 0x000366000c2e1900 */
[----:B------:R-:W-:-:S04]  /*1070*/  IMAD.WIDE R18, R39, 0x4, R18 ;  /* 0x0000000427127825 */ /* 0x000fc800078e0212 */
[----:B------:R-:W-:Y:S01]  /*1080*/  IMAD.WIDE R26, R39, 0x4, R26 ;  /* 0x00000004271a7825 */ /* 0x000fe200078e021a */
[----:B------:R-:W5:Y:S01]  /*1090*/  LDG.E.EL R41, desc[UR4][R18.64] ;  /* 0x0000000412297981 */ /* 0x000f62000c2e1900 */
[----:B-1----:R-:W-:Y:S02]  /*10a0*/  PRMT R47, R42, 0x9910, RZ ;  /* 0x000099102a2f7816 */ /* 0x002fe400000000ff */
[----:B------:R-:W-:Y:S01]  /*10b0*/  PRMT R45, R40, 0x9910, RZ ;  /* 0x00009910282d7816 */ /* 0x000fe200000000ff */
[----:B------:R-:W5:Y:S04]  /*10c0*/  LDG.E.EL R39, desc[UR4][R16.64] ;  /* 0x0000000410277981 */ /* 0x000f68000c2e1900 */
[----:B------:R1:W5:Y:S01]  /*10d0*/  LDG.E.EL R26, desc[UR4][R26.64] ;  /* 0x000000041a1a7981 */ /* 0x000362000c2e1900 */
[----:B0-----:R-:W-:-:S04]  /*10e0*/  IMAD.WIDE R44, R45, 0x4, R12 ;  /* 0x000000042d2c7825 */ /* 0x001fc800078e020c */
[----:B------:R-:W-:Y:S02]  /*10f0*/  IMAD.WIDE R42, R43, 0x4, R14 ;  /* 0x000000042b2a7825 */ /* 0x000fe400078e020e */
[----:B------:R-:W5:Y:S02]  /*1100*/  LDG.E.EL R44, desc[UR4][R44.64] ;  /* 0x000000042c2c7981 */ /* 0x000f64000c2e1900 */
[----:B------:R-:W-:Y:S02]  /*1110*/  IMAD.WIDE R46, R47, 0x4, R12 ;  /* 0x000000042f2e7825 */ /* 0x000fe400078e020c */
[----:B------:R-:W5:Y:S04]  /*1120*/  LDG.E.128 R12, desc[UR4][R42.64] ;  /* 0x000000042a0c7981 */ /* 0x000f68000c1e1d00 */
[----:B------:R-:W5:Y:S04]  /*1130*/  LDG.E.EL R46, desc[UR4][R46.64] ;  /* 0x000000042e2e7981 */ /* 0x000f68000c2e1900 */
[----:B------:R-:W5:Y:S01]  /*1140*/  LDG.E.128 R16, desc[UR4][R42.64+0x800] ;  /* 0x000800042a107981 */ /* 0x000f62000c1e1d00 */
[----:B------:R-:W-:-:S05]  /*1150*/  I2FP.F32.S32 R49, R38 ;  /* 0x0000002600317245 */ /* 0x000fca0000201400 */
[----:B------:R-:W-:-:S05]  /*1160*/  FADD R49, R36, -R49 ;  /* 0x8000003124317221 */ /* 0x000fca0000000000 */
[----:B------:R-:W-:Y:S02]  /*1170*/  FMNMX R49, RZ, R49, !PT ;  /* 0x00000031ff317209 */ /* 0x000fe40007800000 */
[----:B------:R-:W-:Y:S02]  /*1180*/  FMNMX R4, RZ, R4, !PT ;  /* 0x00000004ff047209 */ /* 0x000fe40007800000 */
[----:B------:R-:W-:Y:S01]  /*1190*/  FSETP.GEU.AND P0, PT, R49, 1, PT ;  /* 0x3f8000003100780b */ /* 0x000fe20003f0e000 */
[----:B------:R-:W-:Y:S01]  /*11a0*/  FADD R0, -R9, R0 ;  /* 0x0000000009007221 */ /* 0x000fe20000000100 */
[----:B------:R-:W-:Y:S02]  /*11b0*/  FADD R31, -R10, R31 ;  /* 0x0000001f0a1f7221 */ /* 0x000fe40000000100 */
[----:B-1----:R-:W-:Y:S02]  /*11c0*/  FSEL R27, R49, 1, !P0 ;  /* 0x3f800000311b7808 */ /* 0x002fe40004000000 */
[----:B------:R-:W-:-:S02]  /*11d0*/  FSETP.GEU.AND P0, PT, R4, 1, PT ;  /* 0x3f8000000400780b */ /* 0x000fc40003f0e000 */
[----:B------:R-:W-:Y:S01]  /*11e0*/  FMNMX R24, RZ, R24, !PT ;  /* 0x00000018ff187209 */ /* 0x000fe20007800000 */
[C---:B------:R-:W-:Y:S01]  /*11f0*/  FFMA R9, R27.reuse, R0, R9 ;  /* 0x000000001b097223 */ /* 0x040fe20000000009 */
[----:B------:R-:W-:Y:S01]  /*1200*/  FFMA R10, R27, R31, R10 ;  /* 0x0000001f1b0a7223 */ /* 0x000fe2000000000a */
[----:B------:R-:W-:Y:S02]  /*1210*/  FSEL R0, R4, 1, !P0 ;  /* 0x3f80000004007808 */ /* 0x000fe40004000000 */
[----:B------:R-:W-:-:S04]  /*1220*/  FSETP.GEU.AND P0, PT, R24, 1, PT ;  /* 0x3f8000001800780b */ /* 0x000fc80003f0e000 */
[----:B------:R-:W-:Y:S01]  /*1230*/  FSEL R24, R24, 1, !P0 ;  /* 0x3f80000018187808 */ /* 0x000fe20004000000 */
[----:B---3--:R-:W-:Y:S01]  /*1240*/  FADD R8, R8, -R52 ;  /* 0x8000003408087221 */ /* 0x008fe20000000000 */
[----:B--2---:R-:W-:Y:S01]  /*1250*/  FADD R21, R21, -R22 ;  /* 0x8000001615157221 */ /* 0x004fe20000000000 */
[--C-:B----4-:R-:W-:Y:S02]  /*1260*/  FADD R7, R7, -R51.reuse ;  /* 0x8000003307077221 */ /* 0x110fe40000000000 */
[----:B------:R-:W-:Y:S01]  /*1270*/  FFMA R8, R33, R8, R52 ;  /* 0x0000000821087223 */ /* 0x000fe20000000034 */
[----:B-----5:R-:W-:Y:S01]  /*1280*/  FADD R37, R37, -R20 ;  /* 0x8000001425257221 */ /* 0x020fe20000000000 */
[----:B------:R-:W-:Y:S01]  /*1290*/  FFMA R7, R30, R7, R51 ;  /* 0x000000071e077223 */ /* 0x000fe20000000033 */
[----:B------:R-:W-:Y:S02]  /*12a0*/  FFMA R22, R29, R21, R22 ;  /* 0x000000151d167223 */ /* 0x000fe40000000016 */
[----:B------:R-:W-:Y:S01]  /*12b0*/  FFMA R37, R27, R37, R20 ;  /* 0x000000251b257223 */ /* 0x000fe20000000014 */
[----:B------:R-:W-:Y:S01]  /*12c0*/  FADD R8, -R11, R8 ;  /* 0x000000080b087221 */ /* 0x000fe20000000100 */
[----:B------:R-:W-:Y:S01]  /*12d0*/  FADD R7, -R34, R7 ;  /* 0x0000000722077221 */ /* 0x000fe20000000100 */
[----:B------:R-:W-:Y:S01]  /*12e0*/  FADD R22, -R5, R22 ;  /* 0x0000001605167221 */ /* 0x000fe20000000100 */
[----:B------:R-:W-:Y:S01]  /*12f0*/  FADD R37, -R10, R37 ;  /* 0x000000250a257221 */ /* 0x000fe20000000100 */
[-C--:B------:R-:W-:Y:S01]  /*1300*/  FFMA R11, R8, R0.reuse, R11 ;  /* 0x00000000080b7223 */ /* 0x080fe2000000000b */
[----:B------:R-:W-:-:S02]  /*1310*/  FFMA R34, R7, R0, R34 ;  /* 0x0000000007227223 */ /* 0x000fc40000000022 */
[-C--:B------:R-:W-:Y:S01]  /*1320*/  FFMA R10, R37, R0.reuse, R10 ;  /* 0x00000000250a7223 */ /* 0x080fe2000000000a */
[----:B------:R-:W-:Y:S01]  /*1330*/  FFMA R0, R22, R0, R5 ;  /* 0x0000000016007223 */ /* 0x000fe20000000005 */
[----:B------:R-:W-:Y:S01]  /*1340*/  FADD R35, R35, -R6 ;  /* 0x8000000623237221 */ /* 0x000fe20000000000 */
[----:B------:R-:W-:Y:S01]  /*1350*/  FADD R32, R32, -R41 ;  /* 0x8000002920207221 */ /* 0x000fe20000000000 */
[----:B------:R-:W-:-:S03]  /*1360*/  FADD R25, R25, -R39 ;  /* 0x8000002719197221 */ /* 0x000fc60000000000 */
[----:B------:R-:W-:Y:S01]  /*1370*/  FFMA R32, R27, R32, R41 ;  /* 0x000000201b207223 */ /* 0x000fe20000000029 */
[----:B------:R-:W-:Y:S01]  /*1380*/  FADD R28, R28, -R26 ;  /* 0x8000001a1c1c7221 */ /* 0x000fe20000000000 */
        /* <DEDUP_REMOVED lines=8> */
[-C--:B------:R-:W-:Y:S01]  /*1410*/  FFMA R5, R32, R24.reuse, R9 ;  /* 0x0000001820057223 */ /* 0x080fe20000000009 */
[----:B------:R-:W-:Y:S01]  /*1420*/  FADD R8, R12, R44 ;  /* 0x0000002c0c087221 */ /* 0x000fe20000000000 */
[-C--:B------:R-:W-:Y:S01]  /*1430*/  FFMA R23, R6, R24.reuse, R23 ;  /* 0x0000001806177223 */ /* 0x080fe20000000017 */
[----:B------:R-:W-:Y:S01]  /*1440*/  FFMA R2, R29, R24, R2 ;  /* 0x000000181d027223 */ /* 0x000fe20000000002 */
[--C-:B------:R-:W-:Y:S01]  /*1450*/  FADD R9, R13, R44.reuse ;  /* 0x0000002c0d097221 */ /* 0x100fe20000000000 */
[--C-:B------:R-:W-:Y:S01]  /*1460*/  FADD R3, R14, R44.reuse ;  /* 0x0000002c0e037221 */ /* 0x100fe20000000000 */
[----:B------:R-:W-:Y:S01]  /*1470*/  FADD R15, R15, R44 ;  /* 0x0000002c0f0f7221 */ /* 0x000fe20000000000 */
[--C-:B------:R-:W-:Y:S01]  /*1480*/  FADD R16, R16, R46.reuse ;  /* 0x0000002e10107221 */ /* 0x100fe20000000000 */
[--C-:B------:R-:W-:Y:S01]  /*1490*/  FADD R17, R17, R46.reuse ;  /* 0x0000002e11117221 */ /* 0x100fe20000000000 */
[--C-:B------:R-:W-:Y:S01]  /*14a0*/  FADD R18, R18, R46.reuse ;  /* 0x0000002e12127221 */ /* 0x100fe20000000000 */
[----:B------:R-:W-:Y:S01]  /*14b0*/  FADD R19, R19, R46 ;  /* 0x0000002e13137221 */ /* 0x000fe20000000000 */
        /* <DEDUP_REMOVED lines=8> */
[----:B------:R-:W-:Y:S04]  /*1540*/  STG.E.128 desc[UR4][R42.64], R8 ;  /* 0x000000082a007986 */ /* 0x000fe8000c101d04 */
[----:B------:R-:W-:Y:S01]  /*1550*/  STG.E.128 desc[UR4][R42.64+0x800], R16 ;  /* 0x000800102a007986 */ /* 0x000fe2000c101d04 */
[----:B------:R-:W-:Y:S05]  /*1560*/  EXIT ;  /* 0x000000000000794d */ /* 0x000fea0003800000 */
.L_x_0:
[----:B------:R-:W-:-:S00]  /*1570*/  BRA `(.L_x_0) ;  /* 0xfffffffc00fc7947 */ /* 0x000fc0000383ffff */
[----:B------:R-:W-:-:S00]  /*1580*/  NOP ;  /* 0x0000000000007918 */ /* 0x000fc00000000000 */
[----:B------:R-:W-:-:S00]  /*1590*/  NOP ;  /* 0x0000000000007918 */ /* 0x000fc00000000000 */
[----:B------:R-:W-:-:S00]  /*15a0*/  NOP ;  /* 0x0000000000007918 */ /* 0x000fc00000000000 */
[----:B------:R-:W-:-:S00]  /*15b0*/  NOP ;  /* 0x0000000000007918 */ /* 0x000fc00000000000 */
[----:B------:R-:W-:-:S00]  /*15c0*/  NOP ;  /* 0x0000000000007918 */ /* 0x000fc00000000000 */
[----:B------:R-:W-:-:S00]  /*15d0*/  NOP ;  /* 0x0000000000007918 */ /* 0x000fc00000000000 */
[----:B------:R-:W-:-:S00]  /*15e0*/  NOP ;  /* 0x0000000000007918 */ /* 0x000fc00000000000 */
[----:B------:R-:W-:-:S00]  /*15f0*/  NOP ;  /* 0x0000000000007918 */ /* 0x000fc00000000000 */
.L_x_1:


//--------------------- .nv.constant0.triton_poi_fused__to_copy__unsafe_index_add_arange_clamp_convolution_mul_sub_6 --------------------------
	.section	.nv.constant0.triton_poi_fused__to_copy__unsafe_index_add_arange_clamp_convolution_mul_sub_6,"a",@progbits
	.sectionflags	@""
	.align	4
.nv.constant0.triton_poi_fused__to_copy__unsafe_index_add_arange_clamp_convolution_mul_sub_6:
	.zero		556
